//
// Generated by NVIDIA NVVM Compiler
//
// Compiler Build ID: CL-36424714
// Cuda compilation tools, release 13.0, V13.0.88
// Based on NVVM 20.0.0
//

.version 9.0
.target sm_100
.address_size 64

	// .globl	_Z8sumArrayPmS_m
.extern .func  (.param .b32 func_retval0) vprintf
(
	.param .b64 vprintf_param_0,
	.param .b64 vprintf_param_1
)
;
.global .align 1 .b8 $str[29] = {70, 114, 111, 109, 32, 100, 101, 118, 105, 99, 101, 32, 115, 105, 100, 101, 58, 32, 115, 117, 109, 32, 61, 32, 37, 108, 117, 10};

.visible .entry _Z8sumArrayPmS_m(
	.param .u64 .ptr .align 1 _Z8sumArrayPmS_m_param_0,
	.param .u64 .ptr .align 1 _Z8sumArrayPmS_m_param_1,
	.param .u64 _Z8sumArrayPmS_m_param_2
)
{
	.local .align 8 .b8 	__local_depot0[8];
	.reg .b64 	%SP;
	.reg .b64 	%SPL;
	.reg .pred 	%p<10>;
	.reg .b32 	%r<3>;
	.reg .b64 	%rd<113>;

	mov.u64 	%SPL, __local_depot0;
	cvta.local.u64 	%SP, %SPL;
	ld.param.u64 	%rd34, [_Z8sumArrayPmS_m_param_0];
	ld.param.u64 	%rd35, [_Z8sumArrayPmS_m_param_1];
	ld.param.u64 	%rd33, [_Z8sumArrayPmS_m_param_2];
	cvta.to.global.u64 	%rd1, %rd34;
	cvta.to.global.u64 	%rd2, %rd35;
	setp.eq.s64 	%p1, %rd33, 0;
	ld.global.u64 	%rd112, [%rd2];
	@%p1 bra 	$L__BB0_13;
	and.b64  	%rd4, %rd33, 15;
	setp.lt.u64 	%p2, %rd33, 16;
	mov.b64 	%rd106, 0;
	@%p2 bra 	$L__BB0_4;
	and.b64  	%rd106, %rd33, -16;
	add.s64 	%rd100, %rd1, 64;
	mov.u64 	%rd101, %rd106;
$L__BB0_3:
	.pragma "nounroll";
	ld.global.u64 	%rd37, [%rd100+-64];
	add.s64 	%rd38, %rd112, %rd37;
	st.global.u64 	[%rd2], %rd38;
	ld.global.u64 	%rd39, [%rd100+-56];
	add.s64 	%rd40, %rd38, %rd39;
	st.global.u64 	[%rd2], %rd40;
	ld.global.u64 	%rd41, [%rd100+-48];
	add.s64 	%rd42, %rd40, %rd41;
	st.global.u64 	[%rd2], %rd42;
	ld.global.u64 	%rd43, [%rd100+-40];
	add.s64 	%rd44, %rd42, %rd43;
	st.global.u64 	[%rd2], %rd44;
	ld.global.u64 	%rd45, [%rd100+-32];
	add.s64 	%rd46, %rd44, %rd45;
	st.global.u64 	[%rd2], %rd46;
	ld.global.u64 	%rd47, [%rd100+-24];
	add.s64 	%rd48, %rd46, %rd47;
	st.global.u64 	[%rd2], %rd48;
	ld.global.u64 	%rd49, [%rd100+-16];
	add.s64 	%rd50, %rd48, %rd49;
	st.global.u64 	[%rd2], %rd50;
	ld.global.u64 	%rd51, [%rd100+-8];
	add.s64 	%rd52, %rd50, %rd51;
	st.global.u64 	[%rd2], %rd52;
	ld.global.u64 	%rd53, [%rd100];
	add.s64 	%rd54, %rd52, %rd53;
	st.global.u64 	[%rd2], %rd54;
	ld.global.u64 	%rd55, [%rd100+8];
	add.s64 	%rd56, %rd54, %rd55;
	st.global.u64 	[%rd2], %rd56;
	ld.global.u64 	%rd57, [%rd100+16];
	add.s64 	%rd58, %rd56, %rd57;
	st.global.u64 	[%rd2], %rd58;
	ld.global.u64 	%rd59, [%rd100+24];
	add.s64 	%rd60, %rd58, %rd59;
	st.global.u64 	[%rd2], %rd60;
	ld.global.u64 	%rd61, [%rd100+32];
	add.s64 	%rd62, %rd60, %rd61;
	st.global.u64 	[%rd2], %rd62;
	ld.global.u64 	%rd63, [%rd100+40];
	add.s64 	%rd64, %rd62, %rd63;
	st.global.u64 	[%rd2], %rd64;
	ld.global.u64 	%rd65, [%rd100+48];
	add.s64 	%rd66, %rd64, %rd65;
	st.global.u64 	[%rd2], %rd66;
	ld.global.u64 	%rd67, [%rd100+56];
	add.s64 	%rd112, %rd66, %rd67;
	st.global.u64 	[%rd2], %rd112;
	add.s64 	%rd101, %rd101, -16;
	add.s64 	%rd100, %rd100, 128;
	setp.ne.s64 	%p3, %rd101, 0;
	@%p3 bra 	$L__BB0_3;
$L__BB0_4:
	setp.eq.s64 	%p4, %rd4, 0;
	@%p4 bra 	$L__BB0_13;
	and.b64  	%rd15, %rd33, 7;
	setp.lt.u64 	%p5, %rd4, 8;
	@%p5 bra 	$L__BB0_7;
	shl.b64 	%rd68, %rd106, 3;
	add.s64 	%rd69, %rd1, %rd68;
	ld.global.u64 	%rd70, [%rd69];
	add.s64 	%rd71, %rd112, %rd70;
	st.global.u64 	[%rd2], %rd71;
	ld.global.u64 	%rd72, [%rd69+8];
	add.s64 	%rd73, %rd71, %rd72;
	st.global.u64 	[%rd2], %rd73;
	ld.global.u64 	%rd74, [%rd69+16];
	add.s64 	%rd75, %rd73, %rd74;
	st.global.u64 	[%rd2], %rd75;
	ld.global.u64 	%rd76, [%rd69+24];
	add.s64 	%rd77, %rd75, %rd76;
	st.global.u64 	[%rd2], %rd77;
	ld.global.u64 	%rd78, [%rd69+32];
	add.s64 	%rd79, %rd77, %rd78;
	st.global.u64 	[%rd2], %rd79;
	ld.global.u64 	%rd80, [%rd69+40];
	add.s64 	%rd81, %rd79, %rd80;
	st.global.u64 	[%rd2], %rd81;
	ld.global.u64 	%rd82, [%rd69+48];
	add.s64 	%rd83, %rd81, %rd82;
	st.global.u64 	[%rd2], %rd83;
	ld.global.u64 	%rd84, [%rd69+56];
	add.s64 	%rd112, %rd83, %rd84;
	st.global.u64 	[%rd2], %rd112;
	add.s64 	%rd106, %rd106, 8;
$L__BB0_7:
	setp.eq.s64 	%p6, %rd15, 0;
	@%p6 bra 	$L__BB0_13;
	and.b64  	%rd109, %rd33, 3;
	setp.lt.u64 	%p7, %rd15, 4;
	@%p7 bra 	$L__BB0_10;
	shl.b64 	%rd85, %rd106, 3;
	add.s64 	%rd86, %rd1, %rd85;
	ld.global.u64 	%rd87, [%rd86];
	add.s64 	%rd88, %rd112, %rd87;
	st.global.u64 	[%rd2], %rd88;
	ld.global.u64 	%rd89, [%rd86+8];
	add.s64 	%rd90, %rd88, %rd89;
	st.global.u64 	[%rd2], %rd90;
	ld.global.u64 	%rd91, [%rd86+16];
	add.s64 	%rd92, %rd90, %rd91;
	st.global.u64 	[%rd2], %rd92;
	ld.global.u64 	%rd93, [%rd86+24];
	add.s64 	%rd112, %rd92, %rd93;
	st.global.u64 	[%rd2], %rd112;
	add.s64 	%rd106, %rd106, 4;
$L__BB0_10:
	setp.eq.s64 	%p8, %rd109, 0;
	@%p8 bra 	$L__BB0_13;
	shl.b64 	%rd94, %rd106, 3;
	add.s64 	%rd110, %rd1, %rd94;
$L__BB0_12:
	.pragma "nounroll";
	ld.global.u64 	%rd95, [%rd110];
	add.s64 	%rd112, %rd112, %rd95;
	st.global.u64 	[%rd2], %rd112;
	add.s64 	%rd110, %rd110, 8;
	add.s64 	%rd109, %rd109, -1;
	setp.ne.s64 	%p9, %rd109, 0;
	@%p9 bra 	$L__BB0_12;
$L__BB0_13:
	add.u64 	%rd96, %SP, 0;
	add.u64 	%rd97, %SPL, 0;
	st.local.u64 	[%rd97], %rd112;
	mov.u64 	%rd98, $str;
	cvta.global.u64 	%rd99, %rd98;
	{ // callseq 0, 0
	.param .b64 param0;
	st.param.b64 	[param0], %rd99;
	.param .b64 param1;
	st.param.b64 	[param1], %rd96;
	.param .b32 retval0;
	call.uni (retval0), 
	vprintf, 
	(
	param0, 
	param1
	);
	ld.param.b32 	%r1, [retval0];
	} // callseq 0
	ret;

}


// ===== COMPILED SASS (sm_100) =====

	.target	sm_100

	.elftype	@"ET_EXEC"


//--------------------- .note.nv.tkinfo           --------------------------
	.section	.note.nv.tkinfo,"",@"SHT_NOTE"
	.sectionflags	@"SHF_NOTE_NV_TKINFO"
	.tkinfo
        /*0018*/ 	.word	0x00000002
        /*0030*/ 	.string	""
        /*0030*/ 	.string	"ptxas"
        /*0030*/ 	.string	"Cuda compilation tools, release 13.0, V13.0.88"
        /*0030*/ 	.string	"Build cuda_13.0.r13.0/compiler.36424714_0"
        /*0030*/ 	.string	"-arch sm_100 -m 64 "



//--------------------- .note.nv.cuinfo           --------------------------
	.section	.note.nv.cuinfo,"",@"SHT_NOTE"
	.sectionflags	@"SHF_NOTE_NV_CUINFO"
        /*0018*/ 	.short	0x0002
        /*001a*/ 	.short	0x0064
        /*001c*/ 	.short	0x0082
	.zero		2


//--------------------- .nv.info                  --------------------------
	.section	.nv.info,"",@"SHT_CUDA_INFO"
	.align	4


	//----- nvinfo : EIATTR_REGCOUNT
	.align		4
        /*0000*/ 	.byte	0x04, 0x2f
        /*0002*/ 	.short	(.L_2 - .L_1)
	.align		4
.L_1:
        /*0004*/ 	.word	index@(_Z8sumArrayPmS_m)
        /*0008*/ 	.word	0x00000018


	//----- nvinfo : EIATTR_FRAME_SIZE
	.align		4
.L_2:
        /*000c*/ 	.byte	0x04, 0x11
        /*000e*/ 	.short	(.L_4 - .L_3)
	.align		4
.L_3:
        /*0010*/ 	.word	index@(_Z8sumArrayPmS_m)
        /*0014*/ 	.word	0x00000008


	//----- nvinfo : EIATTR_MIN_STACK_SIZE
	.align		4
.L_4:
        /*0018*/ 	.byte	0x04, 0x12
        /*001a*/ 	.short	(.L_6 - .L_5)
	.align		4
.L_5:
        /*001c*/ 	.word	index@(_Z8sumArrayPmS_m)
        /*0020*/ 	.word	0x00000008
.L_6:


//--------------------- .nv.compat                --------------------------
	.section	.nv.compat,"",@"SHT_CUDA_COMPAT_INFO"
	.align	4
        /*0000*/ 	.byte	0x02, 0x09, 0x00, 0x00, 0x02, 0x02, 0x01, 0x00, 0x02, 0x05, 0x05, 0x00, 0x03, 0x07, 0x01, 0x01
        /*0010*/ 	.byte	0x02, 0x03, 0x00, 0x00, 0x02, 0x06, 0x01, 0x00, 0x04, 0x0b, 0x08, 0x00, 0x09, 0x00, 0x00, 0x00
        /*0020*/ 	.byte	0x00, 0x00, 0x00, 0x00


//--------------------- .nv.info._Z8sumArrayPmS_m --------------------------
	.section	.nv.info._Z8sumArrayPmS_m,"",@"SHT_CUDA_INFO"
	.sectionflags	@""
	.align	4


	//----- nvinfo : EIATTR_CUDA_API_VERSION
	.align		4
        /*0000*/ 	.byte	0x04, 0x37
        /*0002*/ 	.short	(.L_8 - .L_7)
.L_7:
        /*0004*/ 	.word	0x00000082


	//----- nvinfo : EIATTR_KPARAM_INFO
	.align		4
.L_8:
        /*0008*/ 	.byte	0x04, 0x17
        /*000a*/ 	.short	(.L_10 - .L_9)
.L_9:
        /*000c*/ 	.word	0x00000000
        /*0010*/ 	.short	0x0002
        /*0012*/ 	.short	0x0010
        /*0014*/ 	.byte	0x00, 0xf0, 0x21, 0x00


	//----- nvinfo : EIATTR_KPARAM_INFO
	.align		4
.L_10:
        /*0018*/ 	.byte	0x04, 0x17
        /*001a*/ 	.short	(.L_12 - .L_11)
.L_11:
        /*001c*/ 	.word	0x00000000
        /*0020*/ 	.short	0x0001
        /*0022*/ 	.short	0x0008
        /*0024*/ 	.byte	0x00, 0xf5, 0x21, 0x00


	//----- nvinfo : EIATTR_KPARAM_INFO
	.align		4
.L_12:
        /*0028*/ 	.byte	0x04, 0x17
        /*002a*/ 	.short	(.L_14 - .L_13)
.L_13:
        /*002c*/ 	.word	0x00000000
        /*0030*/ 	.short	0x0000
        /*0032*/ 	.short	0x0000
        /*0034*/ 	.byte	0x00, 0xf5, 0x21, 0x00


	//----- nvinfo : EIATTR_SPARSE_MMA_MASK
	.align		4
.L_14:
        /*0038*/ 	.byte	0x03, 0x50
        /*003a*/ 	.short	0x0000


	//----- nvinfo : EIATTR_MAXREG_COUNT
	.align		4
        /*003c*/ 	.byte	0x03, 0x1b
        /*003e*/ 	.short	0x00ff


	//----- nvinfo : EIATTR_EXTERNS
	.align		4
        /*0040*/ 	.byte	0x04, 0x0f
        /*0042*/ 	.short	(.L_16 - .L_15)


	//   ....[0]....
	.align		4
.L_15:
        /*0044*/ 	.word	index@(vprintf)


	//----- nvinfo : EIATTR_MERCURY_ISA_VERSION
	.align		4
.L_16:
        /*0048*/ 	.byte	0x03, 0x5f
        /*004a*/ 	.short	0x0101


	//----- nvinfo : EIATTR_VRC_CTA_INIT_COUNT
	.align		4
        /*004c*/ 	.byte	0x02, 0x4a
	.zero		1
	.zero		1


	//----- nvinfo : EIATTR_SYSCALL_OFFSETS
	.align		4
        /*0050*/ 	.byte	0x04, 0x46
        /*0052*/ 	.short	(.L_18 - .L_17)


	//   ....[0]....
.L_17:
        /*0054*/ 	.word	0x00000ca0


	//----- nvinfo : EIATTR_EXIT_INSTR_OFFSETS
	.align		4
.L_18:
        /*0058*/ 	.byte	0x04, 0x1c
        /*005a*/ 	.short	(.L_20 - .L_19)


	//   ....[0]....
.L_19:
        /*005c*/ 	.word	0x00000cb0


	//----- nvinfo : EIATTR_CBANK_PARAM_SIZE
	.align		4
.L_20:
        /*0060*/ 	.byte	0x03, 0x19
        /*0062*/ 	.short	0x0018


	//----- nvinfo : EIATTR_PARAM_CBANK
	.align		4
        /*0064*/ 	.byte	0x04, 0x0a
        /*0066*/ 	.short	(.L_22 - .L_21)
	.align		4
.L_21:
        /*0068*/ 	.word	index@(.nv.constant0._Z8sumArrayPmS_m)
        /*006c*/ 	.short	0x0380
        /*006e*/ 	.short	0x0018


	//----- nvinfo : EIATTR_SW_WAR
	.align		4
.L_22:
        /*0070*/ 	.byte	0x04, 0x36
        /*0072*/ 	.short	(.L_24 - .L_23)
.L_23:
        /*0074*/ 	.word	0x00000008
.L_24:


//--------------------- .nv.callgraph             --------------------------
	.section	.nv.callgraph,"",@"SHT_CUDA_CALLGRAPH"
	.align	4
	.sectionentsize	8
	.align		4
        /*0000*/ 	.word	0x00000000
	.align		4
        /*0004*/ 	.word	0xffffffff
	.align		4
        /*0008*/ 	.word	index@(_Z8sumArrayPmS_m)
	.align		4
        /*000c*/ 	.word	index@(vprintf)
	.align		4
        /*0010*/ 	.word	0x00000000
	.align		4
        /*0014*/ 	.word	0xfffffffe
	.align		4
        /*0018*/ 	.word	0x00000000
	.align		4
        /*001c*/ 	.word	0xfffffffd
	.align		4
        /*0020*/ 	.word	0x00000000
	.align		4
        /*0024*/ 	.word	0xfffffffc


//--------------------- .nv.constant4             --------------------------
	.section	.nv.constant4,"a",@progbits
	.align	8
	.align		8
.nv.constant4:
        /*0000*/ 	.dword	vprintf
	.align		8
        /*0008*/ 	.dword	$str


//--------------------- .text._Z8sumArrayPmS_m    --------------------------
	.section	.text._Z8sumArrayPmS_m,"ax",@progbits
	.align	128
        .global         _Z8sumArrayPmS_m
        .type           _Z8sumArrayPmS_m,@function
        .size           _Z8sumArrayPmS_m,(.L_x_8 - _Z8sumArrayPmS_m)
        .other          _Z8sumArrayPmS_m,@"STO_CUDA_ENTRY STV_DEFAULT"
_Z8sumArrayPmS_m:
.text._Z8sumArrayPmS_m:
[----:B------:R-:W0:Y:S08]  /*0000*/  LDC R1, c[0x0][0x37c] ;  /* 0x0000df00ff017b82 */ /* 0x000e300000000800 */
[----:B------:R-:W1:Y:S01]  /*0010*/  LDC.64 R2, c[0x0][0x388] ;  /* 0x0000e200ff027b82 */ /* 0x000e620000000a00 */
[----:B------:R-:W1:Y:S01]  /*0020*/  LDCU.64 UR12, c[0x0][0x358] ;  /* 0x00006b00ff0c77ac */ /* 0x000e620008000a00 */
[----:B0-----:R-:W-:Y:S01]  /*0030*/  VIADD R1, R1, 0xfffffff8 ;  /* 0xfffffff801017836 */ /* 0x001fe20000000000 */
[----:B------:R-:W0:Y:S01]  /*0040*/  LDCU.64 UR8, c[0x0][0x390] ;  /* 0x00007200ff0877ac */ /* 0x000e220008000a00 */
[----:B-1----:R1:W5:Y:S01]  /*0050*/  LDG.E.64 R8, desc[UR12][R2.64] ;  /* 0x0000000c02087981 */ /* 0x002362000c1e1b00 */
[----:B------:R-:W2:Y:S01]  /*0060*/  LDCU UR4, c[0x0][0x2f8] ;  /* 0x00005f00ff0477ac */ /* 0x000ea20008000800 */
[----:B------:R-:W3:Y:S01]  /*0070*/  LDCU UR5, c[0x0][0x2fc] ;  /* 0x00005f80ff0577ac */ /* 0x000ee20008000800 */
[----:B0-----:R-:W-:-:S04]  /*0080*/  UISETP.NE.U32.AND UP0, UPT, UR8, URZ, UPT ;  /* 0x000000ff0800728c */ /* 0x001fc8000bf05070 */
[----:B------:R-:W-:Y:S01]  /*0090*/  UISETP.NE.AND.EX UP0, UPT, UR9, URZ, UPT, UP0 ;  /* 0x000000ff0900728c */ /* 0x000fe2000bf05300 */
[----:B--2---:R-:W-:-:S05]  /*00a0*/  IADD3 R6, P0, PT, R1, UR4, RZ ;  /* 0x0000000401067c10 */ /* 0x004fca000ff1e0ff */
[----:B---3--:R-:W-:-:S03]  /*00b0*/  IMAD.X R7, RZ, RZ, UR5, P0 ;  /* 0x00000005ff077e24 */ /* 0x008fc600080e06ff */
[----:B-1----:R-:W-:Y:S05]  /*00c0*/  BRA.U !UP0, `(.L_x_0) ;  /* 0x0000000908d87547 */ /* 0x002fea000b800000 */
[----:B------:R-:W-:Y:S02]  /*00d0*/  UISETP.GE.U32.AND UP1, UPT, UR8, 0x10, UPT ;  /* 0x000000100800788c */ /* 0x000fe4000bf26070 */
[----:B------:R-:W-:Y:S02]  /*00e0*/  ULOP3.LUT UR14, UR8, 0xf, URZ, 0xc0, !UPT ;  /* 0x0000000f080e7892 */ /* 0x000fe4000f8ec0ff */
[----:B------:R-:W-:Y:S02]  /*00f0*/  UISETP.GE.U32.AND.EX UP1, UPT, UR9, URZ, UPT, UP1 ;  /* 0x000000ff0900728c */ /* 0x000fe4000bf26110 */
[----:B------:R-:W-:Y:S01]  /*0100*/  UISETP.NE.U32.AND UP0, UPT, UR14, URZ, UPT ;  /* 0x000000ff0e00728c */ /* 0x000fe2000bf05070 */
[----:B------:R-:W-:Y:S01]  /*0110*/  UMOV UR5, URZ ;  /* 0x000000ff00057c82 */ /* 0x000fe20008000000 */
[----:B------:R-:W-:Y:S02]  /*0120*/  UMOV UR6, URZ ;  /* 0x000000ff00067c82 */ /* 0x000fe40008000000 */
[----:B------:R-:W-:-:S03]  /*0130*/  UISETP.NE.AND.EX UP0, UPT, URZ, URZ, UPT, UP0 ;  /* 0x000000ffff00728c */ /* 0x000fc6000bf05300 */
[----:B------:R-:W-:Y:S08]  /*0140*/  BRA.U !UP1, `(.L_x_1) ;  /* 0x0000000509407547 */ /* 0x000ff0000b800000 */
[----:B------:R-:W0:Y:S01]  /*0150*/  LDCU.64 UR10, c[0x0][0x380] ;  /* 0x00007000ff0a77ac */ /* 0x000e220008000a00 */
[----:B------:R-:W1:Y:S01]  /*0160*/  LDCU UR6, c[0x0][0x394] ;  /* 0x00007280ff0677ac */ /* 0x000e620008000800 */
[----:B------:R-:W-:Y:S02]  /*0170*/  ULOP3.LUT UR5, UR8, 0xfffffff0, URZ, 0xc0, !UPT ;  /* 0xfffffff008057892 */ /* 0x000fe4000f8ec0ff */
[----:B0-----:R-:W-:-:S04]  /*0180*/  UIADD3 UR4, UP1, UPT, UR10, 0x40, URZ ;  /* 0x000000400a047890 */ /* 0x001fc8000ff3e0ff */
[----:B------:R-:W-:Y:S02]  /*0190*/  UIADD3.X UR7, UPT, UPT, URZ, UR11, URZ, UP1, !UPT ;  /* 0x0000000bff077290 */ /* 0x000fe40008ffe4ff */
[----:B------:R-:W-:Y:S01]  /*01a0*/  IMAD.U32 R4, RZ, RZ, UR4 ;  /* 0x00000004ff047e24 */ /* 0x000fe2000f8e00ff */
[----:B------:R-:W-:-:S03]  /*01b0*/  UMOV UR4, UR5 ;  /* 0x0000000500047c82 */ /* 0x000fc60008000000 */
[----:B------:R-:W-:Y:S01]  /*01c0*/  IMAD.U32 R5, RZ, RZ, UR7 ;  /* 0x00000007ff057e24 */ /* 0x000fe2000f8e00ff */
[----:B-1----:R-:W-:-:S06]  /*01d0*/  UMOV UR7, UR6 ;  /* 0x0000000600077c82 */ /* 0x002fcc0008000000 */
.L_x_2:
[----:B---3--:R-:W2:Y:S02]  /*01e0*/  LDG.E.64 R10, desc[UR12][R4.64+-0x40] ;  /* 0xffffc00c040a7981 */ /* 0x008ea4000c1e1b00 */
[----:B--2--5:R-:W-:-:S05]  /*01f0*/  IADD3 R10, P0, PT, R10, R8, RZ ;  /* 0x000000080a0a7210 */ /* 0x024fca0007f1e0ff */
[----:B------:R-:W-:-:S05]  /*0200*/  IMAD.X R11, R11, 0x1, R9, P0 ;  /* 0x000000010b0b7824 */ /* 0x000fca00000e0609 */
[----:B------:R0:W-:Y:S04]  /*0210*/  STG.E.64 desc[UR12][R2.64], R10 ;  /* 0x0000000a02007986 */ /* 0x0001e8000c101b0c */
[----:B------:R-:W2:Y:S02]  /*0220*/  LDG.E.64 R8, desc[UR12][R4.64+-0x38] ;  /* 0xffffc80c04087981 */ /* 0x000ea4000c1e1b00 */
[----:B--2---:R-:W-:-:S05]  /*0230*/  IADD3 R12, P0, PT, R8, R10, RZ ;  /* 0x0000000a080c7210 */ /* 0x004fca0007f1e0ff */
[----:B------:R-:W-:-:S05]  /*0240*/  IMAD.X R13, R9, 0x1, R11, P0 ;  /* 0x00000001090d7824 */ /* 0x000fca00000e060b */
[----:B------:R1:W-:Y:S04]  /*0250*/  STG.E.64 desc[UR12][R2.64], R12 ;  /* 0x0000000c02007986 */ /* 0x0003e8000c101b0c */
[----:B------:R-:W2:Y:S02]  /*0260*/  LDG.E.64 R8, desc[UR12][R4.64+-0x30] ;  /* 0xffffd00c04087981 */ /* 0x000ea4000c1e1b00 */
[----:B--2---:R-:W-:-:S05]  /*0270*/  IADD3 R14, P0, PT, R8, R12, RZ ;  /* 0x0000000c080e7210 */ /* 0x004fca0007f1e0ff */
[----:B------:R-:W-:-:S05]  /*0280*/  IMAD.X R15, R9, 0x1, R13, P0 ;  /* 0x00000001090f7824 */ /* 0x000fca00000e060d */
[----:B------:R2:W-:Y:S04]  /*0290*/  STG.E.64 desc[UR12][R2.64], R14 ;  /* 0x0000000e02007986 */ /* 0x0005e8000c101b0c */
[----:B------:R-:W3:Y:S02]  /*02a0*/  LDG.E.64 R8, desc[UR12][R4.64+-0x28] ;  /* 0xffffd80c04087981 */ /* 0x000ee4000c1e1b00 */
[----:B---3--:R-:W-:-:S04]  /*02b0*/  IADD3 R16, P0, PT, R8, R14, RZ ;  /* 0x0000000e08107210 */ /* 0x008fc80007f1e0ff */
[----:B------:R-:W-:-:S05]  /*02c0*/  IADD3.X R17, PT, PT, R9, R15, RZ, P0, !PT ;  /* 0x0000000f09117210 */ /* 0x000fca00007fe4ff */
[----:B------:R3:W-:Y:S04]  /*02d0*/  STG.E.64 desc[UR12][R2.64], R16 ;  /* 0x0000001002007986 */ /* 0x0007e8000c101b0c */
[----:B------:R-:W0:Y:S02]  /*02e0*/  LDG.E.64 R8, desc[UR12][R4.64+-0x20] ;  /* 0xffffe00c04087981 */ /* 0x000e24000c1e1b00 */
[----:B0-----:R-:W-:-:S05]  /*02f0*/  IADD3 R10, P0, PT, R8, R16, RZ ;  /* 0x00000010080a7210 */ /* 0x001fca0007f1e0ff */
[----:B------:R-:W-:-:S05]  /*0300*/  IMAD.X R11, R9, 0x1, R17, P0 ;  /* 0x00000001090b7824 */ /* 0x000fca00000e0611 */
[----:B------:R0:W-:Y:S04]  /*0310*/  STG.E.64 desc[UR12][R2.64], R10 ;  /* 0x0000000a02007986 */ /* 0x0001e8000c101b0c */
[----:B------:R-:W1:Y:S02]  /*0320*/  LDG.E.64 R8, desc[UR12][R4.64+-0x18] ;  /* 0xffffe80c04087981 */ /* 0x000e64000c1e1b00 */
[----:B-1----:R-:W-:-:S05]  /*0330*/  IADD3 R12, P0, PT, R8, R10, RZ ;  /* 0x0000000a080c7210 */ /* 0x002fca0007f1e0ff */
[----:B------:R-:W-:-:S05]  /*0340*/  IMAD.X R13, R9, 0x1, R11, P0 ;  /* 0x00000001090d7824 */ /* 0x000fca00000e060b */
[----:B------:R1:W-:Y:S04]  /*0350*/  STG.E.64 desc[UR12][R2.64], R12 ;  /* 0x0000000c02007986 */ /* 0x0003e8000c101b0c */
[----:B------:R-:W2:Y:S02]  /*0360*/  LDG.E.64 R8, desc[UR12][R4.64+-0x10] ;  /* 0xfffff00c04087981 */ /* 0x000ea4000c1e1b00 */
[----:B--2---:R-:W-:-:S05]  /*0370*/  IADD3 R14, P0, PT, R8, R12, RZ ;  /* 0x0000000c080e7210 */ /* 0x004fca0007f1e0ff */
[----:B------:R-:W-:-:S05]  /*0380*/  IMAD.X R15, R9, 0x1, R13, P0 ;  /* 0x00000001090f7824 */ /* 0x000fca00000e060d */
[----:B------:R2:W-:Y:S04]  /*0390*/  STG.E.64 desc[UR12][R2.64], R14 ;  /* 0x0000000e02007986 */ /* 0x0005e8000c101b0c */
[----:B------:R-:W3:Y:S02]  /*03a0*/  LDG.E.64 R8, desc[UR12][R4.64+-0x8] ;  /* 0xfffff80c04087981 */ /* 0x000ee4000c1e1b00 */
[----:B---3--:R-:W-:-:S05]  /*03b0*/  IADD3 R16, P0, PT, R8, R14, RZ ;  /* 0x0000000e08107210 */ /* 0x008fca0007f1e0ff */
[----:B------:R-:W-:-:S05]  /*03c0*/  IMAD.X R17, R9, 0x1, R15, P0 ;  /* 0x0000000109117824 */ /* 0x000fca00000e060f */
[----:B------:R3:W-:Y:S04]  /*03d0*/  STG.E.64 desc[UR12][R2.64], R16 ;  /* 0x0000001002007986 */ /* 0x0007e8000c101b0c */
[----:B------:R-:W0:Y:S02]  /*03e0*/  LDG.E.64 R8, desc[UR12][R4.64] ;  /* 0x0000000c04087981 */ /* 0x000e24000c1e1b00 */
[----:B0-----:R-:W-:-:S05]  /*03f0*/  IADD3 R10, P0, PT, R8, R16, RZ ;  /* 0x00000010080a7210 */ /* 0x001fca0007f1e0ff */
[----:B------:R-:W-:-:S05]  /*0400*/  IMAD.X R11, R9, 0x1, R17, P0 ;  /* 0x00000001090b7824 */ /* 0x000fca00000e0611 */
[----:B------:R0:W-:Y:S04]  /*0410*/  STG.E.64 desc[UR12][R2.64], R10 ;  /* 0x0000000a02007986 */ /* 0x0001e8000c101b0c */
[----:B------:R-:W1:Y:S02]  /*0420*/  LDG.E.64 R8, desc[UR12][R4.64+0x8] ;  /* 0x0000080c04087981 */ /* 0x000e64000c1e1b00 */
[----:B-1----:R-:W-:-:S04]  /*0430*/  IADD3 R12, P0, PT, R8, R10, RZ ;  /* 0x0000000a080c7210 */ /* 0x002fc80007f1e0ff */
[----:B------:R-:W-:-:S05]  /*0440*/  IADD3.X R13, PT, PT, R9, R11, RZ, P0, !PT ;  /* 0x0000000b090d7210 */ /* 0x000fca00007fe4ff */
        /* <DEDUP_REMOVED lines=21> */
[----:B------:R-:W2:Y:S01]  /*05a0*/  LDG.E.64 R8, desc[UR12][R4.64+0x38] ;  /* 0x0000380c04087981 */ /* 0x000ea2000c1e1b00 */
[----:B------:R-:W-:-:S04]  /*05b0*/  UIADD3 UR4, UP1, UPT, UR4, -0x10, URZ ;  /* 0xfffffff004047890 */ /* 0x000fc8000ff3e0ff */
[----:B------:R-:W-:Y:S02]  /*05c0*/  UIADD3.X UR7, UPT, UPT, UR7, -0x1, URZ, UP1, !UPT ;  /* 0xffffffff07077890 */ /* 0x000fe40008ffe4ff */
[----:B------:R-:W-:-:S04]  /*05d0*/  UISETP.NE.U32.AND UP1, UPT, UR4, URZ, UPT ;  /* 0x000000ff0400728c */ /* 0x000fc8000bf25070 */
[----:B------:R-:W-:Y:S01]  /*05e0*/  UISETP.NE.AND.EX UP1, UPT, UR7, URZ, UPT, UP1 ;  /* 0x000000ff0700728c */ /* 0x000fe2000bf25310 */
[----:B--2---:R-:W-:-:S04]  /*05f0*/  IADD3 R8, P0, PT, R8, R14, RZ ;  /* 0x0000000e08087210 */ /* 0x004fc80007f1e0ff */
[----:B------:R-:W-:Y:S02]  /*0600*/  IADD3.X R9, PT, PT, R9, R15, RZ, P0, !PT ;  /* 0x0000000f09097210 */ /* 0x000fe400007fe4ff */
[----:B------:R-:W-:-:S03]  /*0610*/  IADD3 R4, P0, PT, R4, 0x80, RZ ;  /* 0x0000008004047810 */ /* 0x000fc60007f1e0ff */
[----:B------:R3:W-:Y:S02]  /*0620*/  STG.E.64 desc[UR12][R2.64], R8 ;  /* 0x0000000802007986 */ /* 0x0007e4000c101b0c */
[----:B------:R-:W-:Y:S01]  /*0630*/  IMAD.X R5, RZ, RZ, R5, P0 ;  /* 0x000000ffff057224 */ /* 0x000fe200000e0605 */
[----:B------:R-:W-:Y:S07]  /*0640*/  BRA.U UP1, `(.L_x_2) ;  /* 0xfffffff901e47547 */ /* 0x000fee000b83ffff */
.L_x_1:
[----:B------:R-:W-:Y:S05]  /*0650*/  BRA.U !UP0, `(.L_x_0) ;  /* 0x0000000508747547 */ /* 0x000fea000b800000 */
[----:B------:R-:W-:Y:S02]  /*0660*/  UISETP.GE.U32.AND UP1, UPT, UR14, 0x8, UPT ;  /* 0x000000080e00788c */ /* 0x000fe4000bf26070 */
[----:B------:R-:W-:Y:S02]  /*0670*/  ULOP3.LUT UR9, UR8, 0x7, URZ, 0xc0, !UPT ;  /* 0x0000000708097892 */ /* 0x000fe4000f8ec0ff */
[----:B------:R-:W-:Y:S02]  /*0680*/  UISETP.GE.U32.AND.EX UP1, UPT, URZ, URZ, UPT, UP1 ;  /* 0x000000ffff00728c */ /* 0x000fe4000bf26110 */
[----:B------:R-:W-:-:S04]  /*0690*/  UISETP.NE.U32.AND UP0, UPT, UR9, URZ, UPT ;  /* 0x000000ff0900728c */ /* 0x000fc8000bf05070 */
[----:B------:R-:W-:-:S03]  /*06a0*/  UISETP.NE.AND.EX UP0, UPT, URZ, URZ, UPT, UP0 ;  /* 0x000000ffff00728c */ /* 0x000fc6000bf05300 */
[----:B------:R-:W-:Y:S08]  /*06b0*/  BRA.U !UP1, `(.L_x_3) ;  /* 0x00000001099c7547 */ /* 0x000ff0000b800000 */
[----:B------:R-:W0:Y:S02]  /*06c0*/  LDCU.64 UR10, c[0x0][0x380] ;  /* 0x00007000ff0a77ac */ /* 0x000e240008000a00 */
[----:B0-----:R-:W-:-:S04]  /*06d0*/  ULEA UR4, UP1, UR5, UR10, 0x3 ;  /* 0x0000000a05047291 */ /* 0x001fc8000f8218ff */
[----:B------:R-:W-:Y:S02]  /*06e0*/  ULEA.HI.X UR7, UR5, UR11, UR6, 0x3, UP1 ;  /* 0x0000000b05077291 */ /* 0x000fe400088f1c06 */
[----:B------:R-:W-:-:S04]  /*06f0*/  IMAD.U32 R4, RZ, RZ, UR4 ;  /* 0x00000004ff047e24 */ /* 0x000fc8000f8e00ff */
[----:B------:R-:W-:-:S05]  /*0700*/  IMAD.U32 R5, RZ, RZ, UR7 ;  /* 0x00000007ff057e24 */ /* 0x000fca000f8e00ff */
        /* <DEDUP_REMOVED lines=9> */
[----:B--2---:R-:W-:-:S04]  /*07a0*/  IADD3 R14, P0, PT, R8, R12, RZ ;  /* 0x0000000c080e7210 */ /* 0x004fc80007f1e0ff */
[----:B------:R-:W-:-:S05]  /*07b0*/  IADD3.X R15, PT, PT, R9, R13, RZ, P0, !PT ;  /* 0x0000000d090f7210 */ /* 0x000fca00007fe4ff */
        /* <DEDUP_REMOVED lines=18> */
[----:B------:R-:W-:-:S04]  /*08e0*/  UIADD3 UR5, UP1, UPT, UR5, 0x8, URZ ;  /* 0x0000000805057890 */ /* 0x000fc8000ff3e0ff */
[----:B------:R-:W-:Y:S01]  /*08f0*/  UIADD3.X UR6, UPT, UPT, URZ, UR6, URZ, UP1, !UPT ;  /* 0x00000006ff067290 */ /* 0x000fe20008ffe4ff */
[----:B--2---:R-:W-:-:S05]  /*0900*/  IADD3 R8, P0, PT, R8, R14, RZ ;  /* 0x0000000e08087210 */ /* 0x004fca0007f1e0ff */
[----:B------:R-:W-:-:S05]  /*0910*/  IMAD.X R9, R9, 0x1, R15, P0 ;  /* 0x0000000109097824 */ /* 0x000fca00000e060f */
[----:B------:R4:W-:Y:S03]  /*0920*/  STG.E.64 desc[UR12][R2.64], R8 ;  /* 0x0000000802007986 */ /* 0x0009e6000c101b0c */
.L_x_3:
[----:B------:R-:W-:Y:S05]  /*0930*/  BRA.U !UP0, `(.L_x_0) ;  /* 0x0000000108bc7547 */ /* 0x000fea000b800000 */
[----:B------:R-:W-:Y:S02]  /*0940*/  UISETP.GE.U32.AND UP1, UPT, UR9, 0x4, UPT ;  /* 0x000000040900788c */ /* 0x000fe4000bf26070 */
[----:B------:R-:W-:Y:S02]  /*0950*/  ULOP3.LUT UR8, UR8, 0x3, URZ, 0xc0, !UPT ;  /* 0x0000000308087892 */ /* 0x000fe4000f8ec0ff */
[----:B------:R-:W-:Y:S02]  /*0960*/  UISETP.GE.U32.AND.EX UP1, UPT, URZ, URZ, UPT, UP1 ;  /* 0x000000ffff00728c */ /* 0x000fe4000bf26110 */
[----:B------:R-:W-:Y:S01]  /*0970*/  UISETP.NE.U32.AND UP0, UPT, UR8, URZ, UPT ;  /* 0x000000ff0800728c */ /* 0x000fe2000bf05070 */
[----:B------:R-:W-:-:S03]  /*0980*/  UMOV UR4, URZ ;  /* 0x000000ff00047c82 */ /* 0x000fc60008000000 */
[----:B------:R-:W-:-:S03]  /*0990*/  UISETP.NE.AND.EX UP0, UPT, UR4, URZ, UPT, UP0 ;  /* 0x000000ff0400728c */ /* 0x000fc6000bf05300 */
[----:B------:R-:W-:Y:S08]  /*09a0*/  BRA.U !UP1, `(.L_x_4) ;  /* 0x00000001095c7547 */ /* 0x000ff0000b800000 */
[----:B------:R-:W0:Y:S02]  /*09b0*/  LDCU.64 UR10, c[0x0][0x380] ;  /* 0x00007000ff0a77ac */ /* 0x000e240008000a00 */
[----:B0-----:R-:W-:-:S04]  /*09c0*/  ULEA UR10, UP1, UR5, UR10, 0x3 ;  /* 0x0000000a050a7291 */ /* 0x001fc8000f8218ff */
[----:B------:R-:W-:Y:S02]  /*09d0*/  ULEA.HI.X UR11, UR5, UR11, UR6, 0x3, UP1 ;  /* 0x0000000b050b7291 */ /* 0x000fe400088f1c06 */
[----:B---34-:R-:W-:-:S04]  /*09e0*/  MOV R16, UR10 ;  /* 0x0000000a00107c02 */ /* 0x018fc80008000f00 */
[----:B------:R-:W-:-:S05]  /*09f0*/  IMAD.U32 R17, RZ, RZ, UR11 ;  /* 0x0000000bff117e24 */ /* 0x000fca000f8e00ff */
[----:B------:R-:W2:Y:S02]  /*0a00*/  LDG.E.64 R4, desc[UR12][R16.64] ;  /* 0x0000000c10047981 */ /* 0x000ea4000c1e1b00 */
        /* <DEDUP_REMOVED lines=17> */
.L_x_4:
[----:B------:R-:W-:Y:S05]  /*0b20*/  BRA.U !UP0, `(.L_x_0) ;  /* 0x0000000108407547 */ /* 0x000fea000b800000 */
[----:B------:R-:W1:Y:S02]  /*0b30*/  LDCU.64 UR10, c[0x0][0x380] ;  /* 0x00007000ff0a77ac */ /* 0x000e640008000a00 */
[----:B-1----:R-:W-:-:S04]  /*0b40*/  ULEA UR7, UP0, UR5, UR10, 0x3 ;  /* 0x0000000a05077291 */ /* 0x002fc8000f8018ff */
[----:B------:R-:W-:-:S12]  /*0b50*/  ULEA.HI.X UR5, UR5, UR11, UR6, 0x3, UP0 ;  /* 0x0000000b05057291 */ /* 0x000fd800080f1c06 */
.L_x_5:
[----:B------:R-:W-:Y:S01]  /*0b60*/  MOV R4, UR7 ;  /* 0x0000000700047c02 */ /* 0x000fe20008000f00 */
[----:B------:R-:W-:-:S06]  /*0b70*/  IMAD.U32 R5, RZ, RZ, UR5 ;  /* 0x00000005ff057e24 */ /* 0x000fcc000f8e00ff */
[----:B------:R-:W0:Y:S01]  /*0b80*/  LDG.E.64 R4, desc[UR12][R4.64] ;  /* 0x0000000c04047981 */ /* 0x000e22000c1e1b00 */
[----:B------:R-:W-:Y:S02]  /*0b90*/  UIADD3 UR8, UP0, UPT, UR8, -0x1, URZ ;  /* 0xffffffff08087890 */ /* 0x000fe4000ff1e0ff */
[----:B------:R-:W-:Y:S02]  /*0ba0*/  UIADD3 UR7, UP1, UPT, UR7, 0x8, URZ ;  /* 0x0000000807077890 */ /* 0x000fe4000ff3e0ff */
[----:B------:R-:W-:Y:S02]  /*0bb0*/  UIADD3.X UR4, UPT, UPT, UR4, -0x1, URZ, UP0, !UPT ;  /* 0xffffffff04047890 */ /* 0x000fe400087fe4ff */
[----:B------:R-:W-:Y:S02]  /*0bc0*/  UISETP.NE.U32.AND UP0, UPT, UR8, URZ, UPT ;  /* 0x000000ff0800728c */ /* 0x000fe4000bf05070 */
[----:B------:R-:W-:Y:S02]  /*0bd0*/  UIADD3.X UR5, UPT, UPT, URZ, UR5, URZ, UP1, !UPT ;  /* 0x00000005ff057290 */ /* 0x000fe40008ffe4ff */
[----:B------:R-:W-:Y:S01]  /*0be0*/  UISETP.NE.AND.EX UP0, UPT, UR4, URZ, UPT, UP0 ;  /* 0x000000ff0400728c */ /* 0x000fe2000bf05300 */
[----:B01-345:R-:W-:-:S05]  /*0bf0*/  IADD3 R8, P0, PT, R4, R8, RZ ;  /* 0x0000000804087210 */ /* 0x03bfca0007f1e0ff */
[----:B------:R-:W-:-:S05]  /*0c00*/  IMAD.X R9, R5, 0x1, R9, P0 ;  /* 0x0000000105097824 */ /* 0x000fca00000e0609 */
[----:B------:R1:W-:Y:S01]  /*0c10*/  STG.E.64 desc[UR12][R2.64], R8 ;  /* 0x0000000802007986 */ /* 0x0003e2000c101b0c */
[----:B------:R-:W-:Y:S05]  /*0c20*/  BRA.U UP0, `(.L_x_5) ;  /* 0xfffffffd00cc7547 */ /* 0x000fea000b83ffff */
.L_x_0:
[----:B------:R-:W-:Y:S01]  /*0c30*/  MOV R0, 0x0 ;  /* 0x0000000000007802 */ /* 0x000fe20000000f00 */
[----:B-----5:R2:W-:Y:S01]  /*0c40*/  STL.64 [R1], R8 ;  /* 0x0000000801007387 */ /* 0x0205e20000100a00 */
[----:B------:R-:W2:Y:S02]  /*0c50*/  LDCU.64 UR4, c[0x4][0x8] ;  /* 0x01000100ff0477ac */ /* 0x000ea40008000a00 */
[----:B01-34-:R0:W1:Y:S01]  /*0c60*/  LDC.64 R2, c[0x4][R0] ;  /* 0x0100000000027b82 */ /* 0x01b0620000000a00 */
[----:B--2---:R-:W-:Y:S02]  /*0c70*/  IMAD.U32 R4, RZ, RZ, UR4 ;  /* 0x00000004ff047e24 */ /* 0x004fe4000f8e00ff */
[----:B0-----:R-:W-:-:S07]  /*0c80*/  IMAD.U32 R5, RZ, RZ, UR5 ;  /* 0x00000005ff057e24 */ /* 0x001fce000f8e00ff */
[----:B------:R-:W-:-:S07]  /*0c90*/  LEPC R20, `(.L_x_6) ;  /* 0x000000001014794e */ /* 0x000fce0000000000 */
[----:B-1----:R-:W-:Y:S05]  /*0ca0*/  CALL.ABS.NOINC R2 ;  /* 0x0000000002007343 */ /* 0x002fea0003c00000 */
.L_x_6:
[----:B------:R-:W-:Y:S05]  /*0cb0*/  EXIT ;  /* 0x000000000000794d */ /* 0x000fea0003800000 */
.L_x_7:
[----:B------:R-:W-:-:S00]  /*0cc0*/  BRA `(.L_x_7) ;  /* 0xfffffffc00fc7947 */ /* 0x000fc0000383ffff */
[----:B------:R-:W-:-:S00]  /*0cd0*/  NOP ;  /* 0x0000000000007918 */ /* 0x000fc00000000000 */
        /* <DEDUP_REMOVED lines=10> */
.L_x_8:


//--------------------- .nv.global.init           --------------------------
	.section	.nv.global.init,"aw",@progbits
.nv.global.init:
	.type		$str,@object
	.size		$str,(.L_0 - $str)
$str:
        /*0000*/ 	.byte	0x46, 0x72, 0x6f, 0x6d, 0x20, 0x64, 0x65, 0x76, 0x69, 0x63, 0x65, 0x20, 0x73, 0x69, 0x64, 0x65
        /*0010*/ 	.byte	0x3a, 0x20, 0x73, 0x75, 0x6d, 0x20, 0x3d, 0x20, 0x25, 0x6c, 0x75, 0x0a, 0x00
.L_0:


//--------------------- .nv.shared.reserved.0     --------------------------
	.section	.nv.shared.reserved.0,"aw",@nobits
	.weak		__nv_reservedSMEM_offset_0_alias
	.size		__nv_reservedSMEM_offset_0_alias, 0, 64
	.other		__nv_reservedSMEM_offset_0_alias,@"STO_CUDA_RESERVED_SHARED STV_DEFAULT"
__nv_reservedSMEM_offset_0_alias:
	.zero		0
	.zero		64


//--------------------- .nv.constant0._Z8sumArrayPmS_m --------------------------
	.section	.nv.constant0._Z8sumArrayPmS_m,"a",@progbits
	.sectionflags	@""
	.align	4
.nv.constant0._Z8sumArrayPmS_m:
	.zero		920


//--------------------- SYMBOLS --------------------------

	.type		.nv.reservedSmem.offset0,@object
	.size		.nv.reservedSmem.offset0,0x4
	.type		vprintf,@function
